//
// Generated by NVIDIA NVVM Compiler
//
// Compiler Build ID: CL-36424714
// Cuda compilation tools, release 13.0, V13.0.88
// Based on NVVM 20.0.0
//

.version 9.0
.target sm_100
.address_size 64

	// .globl	_Z19transpose_optimizedPfi
// _ZZ19transpose_optimizedPfiE4tile has been demoted

.visible .entry _Z19transpose_optimizedPfi(
	.param .u64 .ptr .align 1 _Z19transpose_optimizedPfi_param_0,
	.param .u32 _Z19transpose_optimizedPfi_param_1
)
{
	.reg .b32 	%r<20>;
	.reg .b32 	%f<3>;
	.reg .b64 	%rd<5>;
	// demoted variable
	.shared .align 4 .b8 _ZZ19transpose_optimizedPfiE4tile[1024];
	ld.param.u64 	%rd1, [_Z19transpose_optimizedPfi_param_0];
	ld.param.u32 	%r1, [_Z19transpose_optimizedPfi_param_1];
	cvta.to.global.u64 	%rd2, %rd1;
	mov.u32 	%r2, %ctaid.x;
	mov.u32 	%r3, %ntid.x;
	mov.u32 	%r4, %tid.x;
	mad.lo.s32 	%r5, %r2, %r3, %r4;
	mov.u32 	%r6, %ctaid.y;
	mov.u32 	%r7, %ntid.y;
	mov.u32 	%r8, %tid.y;
	mad.lo.s32 	%r9, %r6, %r7, %r8;
	mad.lo.s32 	%r10, %r1, %r9, %r5;
	mul.wide.s32 	%rd3, %r10, 4;
	add.s64 	%rd4, %rd2, %rd3;
	ld.global.f32 	%f1, [%rd4];
	shl.b32 	%r11, %r8, 6;
	mov.u32 	%r12, _ZZ19transpose_optimizedPfiE4tile;
	add.s32 	%r13, %r12, %r11;
	shl.b32 	%r14, %r4, 2;
	add.s32 	%r15, %r13, %r14;
	st.shared.f32 	[%r15], %f1;
	bar.sync 	0;
	shl.b32 	%r16, %r4, 6;
	add.s32 	%r17, %r12, %r16;
	shl.b32 	%r18, %r8, 2;
	add.s32 	%r19, %r17, %r18;
	ld.shared.f32 	%f2, [%r19];
	st.global.f32 	[%rd4], %f2;
	ret;

}


// ===== COMPILED SASS (sm_100) =====

	.target	sm_100

	.elftype	@"ET_EXEC"


//--------------------- .note.nv.tkinfo           --------------------------
	.section	.note.nv.tkinfo,"",@"SHT_NOTE"
	.sectionflags	@"SHF_NOTE_NV_TKINFO"
	.tkinfo
        /*0018*/ 	.word	0x00000002
        /*0030*/ 	.string	""
        /*0030*/ 	.string	"ptxas"
        /*0030*/ 	.string	"Cuda compilation tools, release 13.0, V13.0.88"
        /*0030*/ 	.string	"Build cuda_13.0.r13.0/compiler.36424714_0"
        /*0030*/ 	.string	"-arch sm_100 -m 64 "



//--------------------- .note.nv.cuinfo           --------------------------
	.section	.note.nv.cuinfo,"",@"SHT_NOTE"
	.sectionflags	@"SHF_NOTE_NV_CUINFO"
        /*0018*/ 	.short	0x0002
        /*001a*/ 	.short	0x0064
        /*001c*/ 	.short	0x0082
	.zero		2


//--------------------- .nv.info                  --------------------------
	.section	.nv.info,"",@"SHT_CUDA_INFO"
	.align	4


	//----- nvinfo : EIATTR_REGCOUNT
	.align		4
        /*0000*/ 	.byte	0x04, 0x2f
        /*0002*/ 	.short	(.L_1 - .L_0)
	.align		4
.L_0:
        /*0004*/ 	.word	index@(_Z19transpose_optimizedPfi)
        /*0008*/ 	.word	0x0000000b


	//----- nvinfo : EIATTR_FRAME_SIZE
	.align		4
.L_1:
        /*000c*/ 	.byte	0x04, 0x11
        /*000e*/ 	.short	(.L_3 - .L_2)
	.align		4
.L_2:
        /*0010*/ 	.word	index@(_Z19transpose_optimizedPfi)
        /*0014*/ 	.word	0x00000000


	//----- nvinfo : EIATTR_MIN_STACK_SIZE
	.align		4
.L_3:
        /*0018*/ 	.byte	0x04, 0x12
        /*001a*/ 	.short	(.L_5 - .L_4)
	.align		4
.L_4:
        /*001c*/ 	.word	index@(_Z19transpose_optimizedPfi)
        /*0020*/ 	.word	0x00000000
.L_5:


//--------------------- .nv.compat                --------------------------
	.section	.nv.compat,"",@"SHT_CUDA_COMPAT_INFO"
	.align	4
        /*0000*/ 	.byte	0x02, 0x09, 0x00, 0x00, 0x02, 0x02, 0x01, 0x00, 0x02, 0x05, 0x05, 0x00, 0x03, 0x07, 0x01, 0x01
        /*0010*/ 	.byte	0x02, 0x03, 0x00, 0x00, 0x02, 0x06, 0x01, 0x00, 0x04, 0x0b, 0x08, 0x00, 0x09, 0x00, 0x00, 0x00
        /*0020*/ 	.byte	0x00, 0x00, 0x00, 0x00


//--------------------- .nv.info._Z19transpose_optimizedPfi --------------------------
	.section	.nv.info._Z19transpose_optimizedPfi,"",@"SHT_CUDA_INFO"
	.sectionflags	@""
	.align	4


	//----- nvinfo : EIATTR_CUDA_API_VERSION
	.align		4
        /*0000*/ 	.byte	0x04, 0x37
        /*0002*/ 	.short	(.L_7 - .L_6)
.L_6:
        /*0004*/ 	.word	0x00000082


	//----- nvinfo : EIATTR_KPARAM_INFO
	.align		4
.L_7:
        /*0008*/ 	.byte	0x04, 0x17
        /*000a*/ 	.short	(.L_9 - .L_8)
.L_8:
        /*000c*/ 	.word	0x00000000
        /*0010*/ 	.short	0x0001
        /*0012*/ 	.short	0x0008
        /*0014*/ 	.byte	0x00, 0xf0, 0x11, 0x00


	//----- nvinfo : EIATTR_KPARAM_INFO
	.align		4
.L_9:
        /*0018*/ 	.byte	0x04, 0x17
        /*001a*/ 	.short	(.L_11 - .L_10)
.L_10:
        /*001c*/ 	.word	0x00000000
        /*0020*/ 	.short	0x0000
        /*0022*/ 	.short	0x0000
        /*0024*/ 	.byte	0x00, 0xf5, 0x21, 0x00


	//----- nvinfo : EIATTR_SPARSE_MMA_MASK
	.align		4
.L_11:
        /*0028*/ 	.byte	0x03, 0x50
        /*002a*/ 	.short	0x0000


	//----- nvinfo : EIATTR_MAXREG_COUNT
	.align		4
        /*002c*/ 	.byte	0x03, 0x1b
        /*002e*/ 	.short	0x00ff


	//----- nvinfo : EIATTR_NUM_BARRIERS
	.align		4
        /*0030*/ 	.byte	0x02, 0x4c
        /*0032*/ 	.byte	0x01
	.zero		1


	//----- nvinfo : EIATTR_MERCURY_ISA_VERSION
	.align		4
        /*0034*/ 	.byte	0x03, 0x5f
        /*0036*/ 	.short	0x0101


	//----- nvinfo : EIATTR_VRC_CTA_INIT_COUNT
	.align		4
        /*0038*/ 	.byte	0x02, 0x4a
	.zero		1
	.zero		1


	//----- nvinfo : EIATTR_EXIT_INSTR_OFFSETS
	.align		4
        /*003c*/ 	.byte	0x04, 0x1c
        /*003e*/ 	.short	(.L_13 - .L_12)


	//   ....[0]....
.L_12:
        /*0040*/ 	.word	0x000001a0


	//----- nvinfo : EIATTR_CBANK_PARAM_SIZE
	.align		4
.L_13:
        /*0044*/ 	.byte	0x03, 0x19
        /*0046*/ 	.short	0x000c


	//----- nvinfo : EIATTR_PARAM_CBANK
	.align		4
        /*0048*/ 	.byte	0x04, 0x0a
        /*004a*/ 	.short	(.L_15 - .L_14)
	.align		4
.L_14:
        /*004c*/ 	.word	index@(.nv.constant0._Z19transpose_optimizedPfi)
        /*0050*/ 	.short	0x0380
        /*0052*/ 	.short	0x000c


	//----- nvinfo : EIATTR_SW_WAR
	.align		4
.L_15:
        /*0054*/ 	.byte	0x04, 0x36
        /*0056*/ 	.short	(.L_17 - .L_16)
.L_16:
        /*0058*/ 	.word	0x00000008
.L_17:


//--------------------- .nv.callgraph             --------------------------
	.section	.nv.callgraph,"",@"SHT_CUDA_CALLGRAPH"
	.align	4
	.sectionentsize	8
	.align		4
        /*0000*/ 	.word	0x00000000
	.align		4
        /*0004*/ 	.word	0xffffffff
	.align		4
        /*0008*/ 	.word	0x00000000
	.align		4
        /*000c*/ 	.word	0xfffffffe
	.align		4
        /*0010*/ 	.word	0x00000000
	.align		4
        /*0014*/ 	.word	0xfffffffd
	.align		4
        /*0018*/ 	.word	0x00000000
	.align		4
        /*001c*/ 	.word	0xfffffffc


//--------------------- .text._Z19transpose_optimizedPfi --------------------------
	.section	.text._Z19transpose_optimizedPfi,"ax",@progbits
	.align	128
        .global         _Z19transpose_optimizedPfi
        .type           _Z19transpose_optimizedPfi,@function
        .size           _Z19transpose_optimizedPfi,(.L_x_1 - _Z19transpose_optimizedPfi)
        .other          _Z19transpose_optimizedPfi,@"STO_CUDA_ENTRY STV_DEFAULT"
_Z19transpose_optimizedPfi:
.text._Z19transpose_optimizedPfi:
[----:B------:R-:W-:Y:S01]  /*0000*/  LDC R1, c[0x0][0x37c] ;  /* 0x0000df00ff017b82 */ /* 0x000fe20000000800 */
[----:B------:R-:W0:Y:S07]  /*0010*/  S2R R7, SR_TID.X ;  /* 0x0000000000077919 */ /* 0x000e2e0000002100 */
[----:B------:R-:W0:Y:S01]  /*0020*/  LDC R0, c[0x0][0x360] ;  /* 0x0000d800ff007b82 */ /* 0x000e220000000800 */
[----:B------:R-:W1:Y:S01]  /*0030*/  LDCU UR8, c[0x0][0x388] ;  /* 0x00007100ff0877ac */ /* 0x000e620008000800 */
[----:B------:R-:W2:Y:S01]  /*0040*/  S2R R8, SR_TID.Y ;  /* 0x0000000000087919 */ /* 0x000ea20000002200 */
[----:B------:R-:W3:Y:S05]  /*0050*/  LDCU.64 UR6, c[0x0][0x358] ;  /* 0x00006b00ff0677ac */ /* 0x000eea0008000a00 */
[----:B------:R-:W0:Y:S08]  /*0060*/  S2UR UR4, SR_CTAID.X ;  /* 0x00000000000479c3 */ /* 0x000e300000002500 */
[----:B------:R-:W2:Y:S08]  /*0070*/  S2UR UR5, SR_CTAID.Y ;  /* 0x00000000000579c3 */ /* 0x000eb00000002600 */
[----:B------:R-:W2:Y:S08]  /*0080*/  LDC R5, c[0x0][0x364] ;  /* 0x0000d900ff057b82 */ /* 0x000eb00000000800 */
[----:B------:R-:W4:Y:S01]  /*0090*/  LDC.64 R2, c[0x0][0x380] ;  /* 0x0000e000ff027b82 */ /* 0x000f220000000a00 */
[----:B0-----:R-:W-:-:S02]  /*00a0*/  IMAD R0, R0, UR4, R7 ;  /* 0x0000000400007c24 */ /* 0x001fc4000f8e0207 */
[----:B--2---:R-:W-:-:S04]  /*00b0*/  IMAD R5, R5, UR5, R8 ;  /* 0x0000000505057c24 */ /* 0x004fc8000f8e0208 */
[----:B-1----:R-:W-:-:S04]  /*00c0*/  IMAD R5, R5, UR8, R0 ;  /* 0x0000000805057c24 */ /* 0x002fc8000f8e0200 */
[----:B----4-:R-:W-:-:S05]  /*00d0*/  IMAD.WIDE R2, R5, 0x4, R2 ;  /* 0x0000000405027825 */ /* 0x010fca00078e0202 */
[----:B---3--:R-:W2:Y:S01]  /*00e0*/  LDG.E R0, desc[UR6][R2.64] ;  /* 0x0000000602007981 */ /* 0x008ea2000c1e1900 */
[----:B------:R-:W0:Y:S01]  /*00f0*/  S2UR UR5, SR_CgaCtaId ;  /* 0x00000000000579c3 */ /* 0x000e220000008800 */
[----:B------:R-:W-:Y:S02]  /*0100*/  UMOV UR4, 0x400 ;  /* 0x0000040000047882 */ /* 0x000fe40000000000 */
[----:B0-----:R-:W-:-:S06]  /*0110*/  ULEA UR4, UR5, UR4, 0x18 ;  /* 0x0000000405047291 */ /* 0x001fcc000f8ec0ff */
[C---:B------:R-:W-:Y:S02]  /*0120*/  LEA R4, R8.reuse, UR4, 0x6 ;  /* 0x0000000408047c11 */ /* 0x040fe4000f8e30ff */
[C---:B------:R-:W-:Y:S02]  /*0130*/  LEA R6, R7.reuse, UR4, 0x6 ;  /* 0x0000000407067c11 */ /* 0x040fe4000f8e30ff */
[----:B------:R-:W-:Y:S02]  /*0140*/  LEA R5, R7, R4, 0x2 ;  /* 0x0000000407057211 */ /* 0x000fe400078e10ff */
[----:B------:R-:W-:-:S03]  /*0150*/  LEA R6, R8, R6, 0x2 ;  /* 0x0000000608067211 */ /* 0x000fc600078e10ff */
[----:B--2---:R-:W-:Y:S01]  /*0160*/  STS [R5], R0 ;  /* 0x0000000005007388 */ /* 0x004fe20000000800 */
[----:B------:R-:W-:Y:S06]  /*0170*/  BAR.SYNC.DEFER_BLOCKING 0x0 ;  /* 0x0000000000007b1d */ /* 0x000fec0000010000 */
[----:B------:R-:W0:Y:S04]  /*0180*/  LDS R7, [R6] ;  /* 0x0000000006077984 */ /* 0x000e280000000800 */
[----:B0-----:R-:W-:Y:S01]  /*0190*/  STG.E desc[UR6][R2.64], R7 ;  /* 0x0000000702007986 */ /* 0x001fe2000c101906 */
[----:B------:R-:W-:Y:S05]  /*01a0*/  EXIT ;  /* 0x000000000000794d */ /* 0x000fea0003800000 */
.L_x_0:
[----:B------:R-:W-:-:S00]  /*01b0*/  BRA `(.L_x_0) ;  /* 0xfffffffc00fc7947 */ /* 0x000fc0000383ffff */
[----:B------:R-:W-:-:S00]  /*01c0*/  NOP ;  /* 0x0000000000007918 */ /* 0x000fc00000000000 */
        /* <DEDUP_REMOVED lines=11> */
.L_x_1:


//--------------------- .nv.shared._Z19transpose_optimizedPfi --------------------------
	.section	.nv.shared._Z19transpose_optimizedPfi,"aw",@nobits
	.sectionflags	@""
	.align	4
.nv.shared._Z19transpose_optimizedPfi:
	.zero		2048


//--------------------- .nv.shared.reserved.0     --------------------------
	.section	.nv.shared.reserved.0,"aw",@nobits
	.weak		__nv_reservedSMEM_offset_0_alias
	.size		__nv_reservedSMEM_offset_0_alias, 0, 64
	.other		__nv_reservedSMEM_offset_0_alias,@"STO_CUDA_RESERVED_SHARED STV_DEFAULT"
__nv_reservedSMEM_offset_0_alias:
	.zero		0
	.zero		64


//--------------------- .nv.constant0._Z19transpose_optimizedPfi --------------------------
	.section	.nv.constant0._Z19transpose_optimizedPfi,"a",@progbits
	.sectionflags	@""
	.align	4
.nv.constant0._Z19transpose_optimizedPfi:
	.zero		908


//--------------------- SYMBOLS --------------------------

	.type		.nv.reservedSmem.offset0,@object
	.size		.nv.reservedSmem.offset0,0x4
	.type		.nv.reservedSmem.cap,@object
	.size		.nv.reservedSmem.cap,0x4
